	.headerflags	@"EF_CUDA_TEXMODE_UNIFIED EF_CUDA_64BIT_ADDRESS EF_CUDA_ACCELERATORS EF_CUDA_SM90 EF_CUDA_VIRTUAL_SM(EF_CUDA_SM90)"
	.elftype	@"ET_EXEC"


//--------------------- .nv.info                  --------------------------
	.section	.nv.info,"",@"SHT_CUDA_INFO"
	.align	4


	//----- nvinfo : EIATTR_REGCOUNT
	.align		4
        /*0000*/ 	.byte	0x04, 0x2f
        /*0002*/ 	.short	(.L_1 - .L_0)
	.align		4
.L_0:
        /*0004*/ 	.word	index@(triton_poi_fused_convolution_leaky_relu_6)
        /*0008*/ 	.word	0x0000000c


	//----- nvinfo : EIATTR_MIN_STACK_SIZE
	.align		4
.L_1:
        /*000c*/ 	.byte	0x04, 0x12
        /*000e*/ 	.short	(.L_3 - .L_2)
	.align		4
.L_2:
        /*0010*/ 	.word	index@(triton_poi_fused_convolution_leaky_relu_6)
        /*0014*/ 	.word	0x00000000


	//----- nvinfo : EIATTR_FRAME_SIZE
	.align		4
.L_3:
        /*0018*/ 	.byte	0x04, 0x11
        /*001a*/ 	.short	(.L_5 - .L_4)
	.align		4
.L_4:
        /*001c*/ 	.word	index@(triton_poi_fused_convolution_leaky_relu_6)
        /*0020*/ 	.word	0x00000000


	//----- nvinfo : EIATTR_MIN_STACK_SIZE
	.align		4
.L_5:
        /*0024*/ 	.byte	0x04, 0x12
        /*0026*/ 	.short	(.L_7 - .L_6)
	.align		4
.L_6:
        /*0028*/ 	.word	index@(triton_poi_fused_convolution_leaky_relu_6)
        /*002c*/ 	.word	0x00000000
.L_7:


//--------------------- .nv.info.triton_poi_fused_convolution_leaky_relu_6 --------------------------
	.section	.nv.info.triton_poi_fused_convolution_leaky_relu_6,"",@"SHT_CUDA_INFO"
	.sectionflags	@""
	.align	4


	//----- nvinfo : EIATTR_CUDA_API_VERSION
	.align		4
        /*0000*/ 	.byte	0x04, 0x37
        /*0002*/ 	.short	(.L_9 - .L_8)
.L_8:
        /*0004*/ 	.word	0x0000007c


	//----- nvinfo : EIATTR_KPARAM_INFO
	.align		4
.L_9:
        /*0008*/ 	.byte	0x04, 0x17
        /*000a*/ 	.short	(.L_11 - .L_10)
.L_10:
        /*000c*/ 	.word	0x00000000
        /*0010*/ 	.short	0x0002
        /*0012*/ 	.short	0x0010
        /*0014*/ 	.byte	0x00, 0xf0, 0x11, 0x00


	//----- nvinfo : EIATTR_KPARAM_INFO
	.align		4
.L_11:
        /*0018*/ 	.byte	0x04, 0x17
        /*001a*/ 	.short	(.L_13 - .L_12)
.L_12:
        /*001c*/ 	.word	0x00000000
        /*0020*/ 	.short	0x0001
        /*0022*/ 	.short	0x0008
        /*0024*/ 	.byte	0x00, 0xf4, 0x21, 0x00


	//----- nvinfo : EIATTR_KPARAM_INFO
	.align		4
.L_13:
        /*0028*/ 	.byte	0x04, 0x17
        /*002a*/ 	.short	(.L_15 - .L_14)
.L_14:
        /*002c*/ 	.word	0x00000000
        /*0030*/ 	.short	0x0000
        /*0032*/ 	.short	0x0000
        /*0034*/ 	.byte	0x00, 0xf4, 0x21, 0x00


	//----- nvinfo : EIATTR_SPARSE_MMA_MASK
	.align		4
.L_15:
        /*0038*/ 	.byte	0x03, 0x50
        /*003a*/ 	.short	0x0000


	//----- nvinfo : EIATTR_MAXREG_COUNT
	.align		4
        /*003c*/ 	.byte	0x03, 0x1b
        /*003e*/ 	.short	0x00ff


	//----- nvinfo : EIATTR_EXIT_INSTR_OFFSETS
	.align		4
        /*0040*/ 	.byte	0x04, 0x1c
        /*0042*/ 	.short	(.L_17 - .L_16)


	//   ....[0]....
.L_16:
        /*0044*/ 	.word	0x00000180


	//----- nvinfo : EIATTR_REQNTID
	.align		4
.L_17:
        /*0048*/ 	.byte	0x04, 0x10
        /*004a*/ 	.short	(.L_19 - .L_18)
.L_18:
        /*004c*/ 	.word	0x00000080
        /*0050*/ 	.word	0x00000001
        /*0054*/ 	.word	0x00000001


	//----- nvinfo : EIATTR_CBANK_PARAM_SIZE
	.align		4
.L_19:
        /*0058*/ 	.byte	0x03, 0x19
        /*005a*/ 	.short	0x0014


	//----- nvinfo : EIATTR_PARAM_CBANK
	.align		4
        /*005c*/ 	.byte	0x04, 0x0a
        /*005e*/ 	.short	(.L_21 - .L_20)
	.align		4
.L_20:
        /*0060*/ 	.word	index@(.nv.constant0.triton_poi_fused_convolution_leaky_relu_6)
        /*0064*/ 	.short	0x0210
        /*0066*/ 	.short	0x0014


	//----- nvinfo : EIATTR_SW_WAR
	.align		4
.L_21:
        /*0068*/ 	.byte	0x04, 0x36
        /*006a*/ 	.short	(.L_23 - .L_22)
.L_22:
        /*006c*/ 	.word	0x00000008
.L_23:


//--------------------- .nv.callgraph             --------------------------
	.section	.nv.callgraph,"",@"SHT_CUDA_CALLGRAPH"
	.align	4
	.sectionentsize	8
	.align		4
        /*0000*/ 	.word	0x00000000
	.align		4
        /*0004*/ 	.word	0xffffffff
	.align		4
        /*0008*/ 	.word	0x00000000
	.align		4
        /*000c*/ 	.word	0xfffffffe
	.align		4
        /*0010*/ 	.word	0x00000000
	.align		4
        /*0014*/ 	.word	0xfffffffd
	.align		4
        /*0018*/ 	.word	0x00000000
	.align		4
        /*001c*/ 	.word	0xfffffffc


//--------------------- .text.triton_poi_fused_convolution_leaky_relu_6 --------------------------
	.section	.text.triton_poi_fused_convolution_leaky_relu_6,"ax",@progbits
	.align	128
        .global         triton_poi_fused_convolution_leaky_relu_6
        .type           triton_poi_fused_convolution_leaky_relu_6,@function
        .size           triton_poi_fused_convolution_leaky_relu_6,(.L_x_1 - triton_poi_fused_convolution_leaky_relu_6)
        .other          triton_poi_fused_convolution_leaky_relu_6,@"STO_CUDA_ENTRY STV_DEFAULT"
triton_poi_fused_convolution_leaky_relu_6:
.text.triton_poi_fused_convolution_leaky_relu_6:
[----:B------:R-:W-:Y:S01]  /*0000*/  LDC R1, c[0x0][0x28] ;  /* 0x00000a00ff017b82 */ /* 0x000fe20000000800 */
[----:B------:R-:W1:Y:S07]  /*0010*/  S2R R0, SR_TID.X ;  /* 0x0000000000007919 */ /* 0x000e6e0000002100 */
[----:B------:R-:W2:Y:S01]  /*0020*/  LDC.64 R4, c[0x0][0x218] ;  /* 0x00008600ff047b82 */ /* 0x000ea20000000a00 */
[----:B------:R-:W-:Y:S01]  /*0030*/  ULDC.64 UR4, c[0x0][0x208] ;  /* 0x0000820000047ab9 */ /* 0x000fe20000000a00 */
[----:B------:R-:W3:Y:S01]  /*0040*/  S2R R7, SR_CTAID.X ;  /* 0x0000000000077919 */ /* 0x000ee20000002500 */
[----:B-1----:R-:W-:-:S02]  /*0050*/  LOP3.LUT R0, R0, 0x7f, RZ, 0xc0, !PT ;  /* 0x0000007f00007812 */ /* 0x002fc400078ec0ff */
[----:B---3--:R-:W-:-:S03]  /*0060*/  SHF.R.S32.HI R2, RZ, 0x18, R7 ;  /* 0x00000018ff027819 */ /* 0x008fc60000011407 */
[----:B------:R-:W-:Y:S01]  /*0070*/  IMAD R7, R7, 0x80, R0 ;  /* 0x0000008007077824 */ /* 0x000fe200078e0200 */
[----:B------:R-:W-:Y:S02]  /*0080*/  SGXT R0, R2, 0x1 ;  /* 0x000000010200781a */ /* 0x000fe40000000200 */
[----:B------:R-:W1:Y:S02]  /*0090*/  LDC.64 R2, c[0x0][0x210] ;  /* 0x00008400ff027b82 */ /* 0x000e640000000a00 */
[----:B------:R-:W-:-:S04]  /*00a0*/  LEA.HI R0, R0, R7, RZ, 0x2 ;  /* 0x0000000700007211 */ /* 0x000fc800078f10ff */
[--C-:B------:R-:W-:Y:S02]  /*00b0*/  SHF.R.S32.HI R6, RZ, 0x2, R0.reuse ;  /* 0x00000002ff067819 */ /* 0x100fe40000011400 */
[----:B------:R-:W-:-:S04]  /*00c0*/  SHF.R.S32.HI R9, RZ, 0x1f, R0 ;  /* 0x0000001fff097819 */ /* 0x000fc80000011400 */
[----:B------:R-:W-:-:S04]  /*00d0*/  LEA.HI R9, R9, R6, RZ, 0x9 ;  /* 0x0000000609097211 */ /* 0x000fc800078f48ff */
[----:B------:R-:W-:-:S05]  /*00e0*/  LOP3.LUT R9, R9, 0xfffffe00, RZ, 0xc0, !PT ;  /* 0xfffffe0009097812 */ /* 0x000fca00078ec0ff */
[----:B------:R-:W-:Y:S02]  /*00f0*/  IMAD.IADD R9, R6, 0x1, -R9 ;  /* 0x0000000106097824 */ /* 0x000fe400078e0a09 */
[----:B-1----:R-:W-:-:S04]  /*0100*/  IMAD.WIDE R2, R7, 0x4, R2 ;  /* 0x0000000407027825 */ /* 0x002fc800078e0202 */
[----:B--2---:R-:W-:Y:S01]  /*0110*/  IMAD.WIDE R4, R9, 0x4, R4 ;  /* 0x0000000409047825 */ /* 0x004fe200078e0204 */
[----:B------:R-:W2:Y:S05]  /*0120*/  LDG.E R0, desc[UR4][R2.64] ;  /* 0x0000000402007981 */ /* 0x000eaa000c1e1900 */
[----:B------:R-:W2:Y:S02]  /*0130*/  LDG.E.EL R5, desc[UR4][R4.64] ;  /* 0x0000000404057981 */ /* 0x000ea4000c2e1900 */
[C---:B--2---:R-:W-:Y:S01]  /*0140*/  FSETP.GT.AND P0, PT, R0.reuse, -R5, PT ;  /* 0x800000050000720b */ /* 0x044fe20003f04000 */
[----:B------:R-:W-:-:S12]  /*0150*/  FADD R7, R0, R5 ;  /* 0x0000000500077221 */ /* 0x000fd80000000000 */
[----:B------:R-:W-:-:S05]  /*0160*/  @!P0 FMUL R7, R7, 0.10000000149011611938 ;  /* 0x3dcccccd07078820 */ /* 0x000fca0000400000 */
[----:B------:R-:W-:Y:S01]  /*0170*/  STG.E desc[UR4][R2.64], R7 ;  /* 0x0000000702007986 */ /* 0x000fe2000c101904 */
[----:B------:R-:W-:Y:S05]  /*0180*/  EXIT ;  /* 0x000000000000794d */ /* 0x000fea0003800000 */
.L_x_0:
[----:B------:R-:W-:-:S00]  /*0190*/  BRA `(.L_x_0) ;  /* 0xfffffffc00fc7947 */ /* 0x000fc0000383ffff */
[----:B------:R-:W-:-:S00]  /*01a0*/  NOP ;  /* 0x0000000000007918 */ /* 0x000fc00000000000 */
        /* <DEDUP_REMOVED lines=13> */
.L_x_1:


//--------------------- .nv.constant0.triton_poi_fused_convolution_leaky_relu_6 --------------------------
	.section	.nv.constant0.triton_poi_fused_convolution_leaky_relu_6,"a",@progbits
	.sectionflags	@""
	.align	4
.nv.constant0.triton_poi_fused_convolution_leaky_relu_6:
	.zero		548
